//
// Generated by NVIDIA NVVM Compiler
//
// Compiler Build ID: CL-36424714
// Cuda compilation tools, release 13.0, V13.0.88
// Based on NVVM 20.0.0
//

.version 9.0
.target sm_100
.address_size 64

	// .globl	_Z9reduce_v3ILi128EEvPfS0_
// _ZZ9reduce_v3ILi128EEvPfS0_E4smem has been demoted

.visible .entry _Z9reduce_v3ILi128EEvPfS0_(
	.param .u64 .ptr .align 1 _Z9reduce_v3ILi128EEvPfS0__param_0,
	.param .u64 .ptr .align 1 _Z9reduce_v3ILi128EEvPfS0__param_1
)
{
	.reg .pred 	%p<6>;
	.reg .b32 	%r<14>;
	.reg .b32 	%f<21>;
	.reg .b64 	%rd<9>;
	// demoted variable
	.shared .align 4 .b8 _ZZ9reduce_v3ILi128EEvPfS0_E4smem[512];
	ld.param.u64 	%rd2, [_Z9reduce_v3ILi128EEvPfS0__param_0];
	ld.param.u64 	%rd1, [_Z9reduce_v3ILi128EEvPfS0__param_1];
	cvta.to.global.u64 	%rd3, %rd2;
	mov.u32 	%r1, %tid.x;
	mov.u32 	%r2, %ctaid.x;
	shl.b32 	%r7, %r2, 8;
	add.s32 	%r8, %r7, %r1;
	mul.wide.s32 	%rd4, %r8, 4;
	add.s64 	%rd5, %rd3, %rd4;
	ld.global.f32 	%f1, [%rd5];
	ld.global.f32 	%f2, [%rd5+512];
	add.f32 	%f3, %f1, %f2;
	shl.b32 	%r9, %r1, 2;
	mov.u32 	%r10, _ZZ9reduce_v3ILi128EEvPfS0_E4smem;
	add.s32 	%r3, %r10, %r9;
	st.shared.f32 	[%r3], %f3;
	bar.sync 	0;
	mov.u32 	%r13, %ntid.x;
	setp.lt.u32 	%p1, %r13, 66;
	@%p1 bra 	$L__BB0_4;
$L__BB0_1:
	shr.u32 	%r6, %r13, 1;
	setp.ge.u32 	%p2, %r1, %r6;
	@%p2 bra 	$L__BB0_3;
	shl.b32 	%r11, %r6, 2;
	add.s32 	%r12, %r3, %r11;
	ld.shared.f32 	%f4, [%r12];
	ld.shared.f32 	%f5, [%r3];
	add.f32 	%f6, %f4, %f5;
	st.shared.f32 	[%r3], %f6;
$L__BB0_3:
	bar.sync 	0;
	setp.gt.u32 	%p3, %r13, 131;
	mov.u32 	%r13, %r6;
	@%p3 bra 	$L__BB0_1;
$L__BB0_4:
	setp.gt.u32 	%p4, %r1, 31;
	@%p4 bra 	$L__BB0_7;
	ld.volatile.shared.f32 	%f7, [%r3];
	ld.volatile.shared.f32 	%f8, [%r3+128];
	add.f32 	%f9, %f7, %f8;
	bar.warp.sync 	-1;
	st.volatile.shared.f32 	[%r3], %f9;
	bar.warp.sync 	-1;
	ld.volatile.shared.f32 	%f10, [%r3+64];
	add.f32 	%f11, %f9, %f10;
	bar.warp.sync 	-1;
	st.volatile.shared.f32 	[%r3], %f11;
	bar.warp.sync 	-1;
	ld.volatile.shared.f32 	%f12, [%r3+32];
	add.f32 	%f13, %f11, %f12;
	bar.warp.sync 	-1;
	st.volatile.shared.f32 	[%r3], %f13;
	bar.warp.sync 	-1;
	ld.volatile.shared.f32 	%f14, [%r3+16];
	add.f32 	%f15, %f13, %f14;
	bar.warp.sync 	-1;
	st.volatile.shared.f32 	[%r3], %f15;
	bar.warp.sync 	-1;
	ld.volatile.shared.f32 	%f16, [%r3+8];
	add.f32 	%f17, %f15, %f16;
	bar.warp.sync 	-1;
	st.volatile.shared.f32 	[%r3], %f17;
	bar.warp.sync 	-1;
	ld.volatile.shared.f32 	%f18, [%r3+4];
	add.f32 	%f19, %f17, %f18;
	bar.warp.sync 	-1;
	st.volatile.shared.f32 	[%r3], %f19;
	bar.warp.sync 	-1;
	setp.ne.s32 	%p5, %r1, 0;
	@%p5 bra 	$L__BB0_7;
	ld.shared.f32 	%f20, [_ZZ9reduce_v3ILi128EEvPfS0_E4smem];
	cvta.to.global.u64 	%rd6, %rd1;
	mul.wide.u32 	%rd7, %r2, 4;
	add.s64 	%rd8, %rd6, %rd7;
	st.global.f32 	[%rd8], %f20;
$L__BB0_7:
	ret;

}


// ===== COMPILED SASS (sm_100) =====

	.target	sm_100

	.elftype	@"ET_EXEC"


//--------------------- .note.nv.tkinfo           --------------------------
	.section	.note.nv.tkinfo,"",@"SHT_NOTE"
	.sectionflags	@"SHF_NOTE_NV_TKINFO"
	.tkinfo
        /*0018*/ 	.word	0x00000002
        /*0030*/ 	.string	""
        /*0030*/ 	.string	"ptxas"
        /*0030*/ 	.string	"Cuda compilation tools, release 13.0, V13.0.88"
        /*0030*/ 	.string	"Build cuda_13.0.r13.0/compiler.36424714_0"
        /*0030*/ 	.string	"-arch sm_100 -m 64 "



//--------------------- .note.nv.cuinfo           --------------------------
	.section	.note.nv.cuinfo,"",@"SHT_NOTE"
	.sectionflags	@"SHF_NOTE_NV_CUINFO"
        /*0018*/ 	.short	0x0002
        /*001a*/ 	.short	0x0064
        /*001c*/ 	.short	0x0082
	.zero		2


//--------------------- .nv.info                  --------------------------
	.section	.nv.info,"",@"SHT_CUDA_INFO"
	.align	4


	//----- nvinfo : EIATTR_REGCOUNT
	.align		4
        /*0000*/ 	.byte	0x04, 0x2f
        /*0002*/ 	.short	(.L_1 - .L_0)
	.align		4
.L_0:
        /*0004*/ 	.word	index@(_Z9reduce_v3ILi128EEvPfS0_)
        /*0008*/ 	.word	0x0000000a


	//----- nvinfo : EIATTR_FRAME_SIZE
	.align		4
.L_1:
        /*000c*/ 	.byte	0x04, 0x11
        /*000e*/ 	.short	(.L_3 - .L_2)
	.align		4
.L_2:
        /*0010*/ 	.word	index@(_Z9reduce_v3ILi128EEvPfS0_)
        /*0014*/ 	.word	0x00000000


	//----- nvinfo : EIATTR_MIN_STACK_SIZE
	.align		4
.L_3:
        /*0018*/ 	.byte	0x04, 0x12
        /*001a*/ 	.short	(.L_5 - .L_4)
	.align		4
.L_4:
        /*001c*/ 	.word	index@(_Z9reduce_v3ILi128EEvPfS0_)
        /*0020*/ 	.word	0x00000000
.L_5:


//--------------------- .nv.compat                --------------------------
	.section	.nv.compat,"",@"SHT_CUDA_COMPAT_INFO"
	.align	4
        /*0000*/ 	.byte	0x02, 0x09, 0x00, 0x00, 0x02, 0x02, 0x01, 0x00, 0x02, 0x05, 0x05, 0x00, 0x03, 0x07, 0x01, 0x01
        /*0010*/ 	.byte	0x02, 0x03, 0x00, 0x00, 0x02, 0x06, 0x01, 0x00, 0x04, 0x0b, 0x08, 0x00, 0x09, 0x00, 0x00, 0x00
        /*0020*/ 	.byte	0x00, 0x00, 0x00, 0x00


//--------------------- .nv.info._Z9reduce_v3ILi128EEvPfS0_ --------------------------
	.section	.nv.info._Z9reduce_v3ILi128EEvPfS0_,"",@"SHT_CUDA_INFO"
	.sectionflags	@""
	.align	4


	//----- nvinfo : EIATTR_CUDA_API_VERSION
	.align		4
        /*0000*/ 	.byte	0x04, 0x37
        /*0002*/ 	.short	(.L_7 - .L_6)
.L_6:
        /*0004*/ 	.word	0x00000082


	//----- nvinfo : EIATTR_KPARAM_INFO
	.align		4
.L_7:
        /*0008*/ 	.byte	0x04, 0x17
        /*000a*/ 	.short	(.L_9 - .L_8)
.L_8:
        /*000c*/ 	.word	0x00000000
        /*0010*/ 	.short	0x0001
        /*0012*/ 	.short	0x0008
        /*0014*/ 	.byte	0x00, 0xf5, 0x21, 0x00


	//----- nvinfo : EIATTR_KPARAM_INFO
	.align		4
.L_9:
        /*0018*/ 	.byte	0x04, 0x17
        /*001a*/ 	.short	(.L_11 - .L_10)
.L_10:
        /*001c*/ 	.word	0x00000000
        /*0020*/ 	.short	0x0000
        /*0022*/ 	.short	0x0000
        /*0024*/ 	.byte	0x00, 0xf5, 0x21, 0x00


	//----- nvinfo : EIATTR_SPARSE_MMA_MASK
	.align		4
.L_11:
        /*0028*/ 	.byte	0x03, 0x50
        /*002a*/ 	.short	0x0000


	//----- nvinfo : EIATTR_MAXREG_COUNT
	.align		4
        /*002c*/ 	.byte	0x03, 0x1b
        /*002e*/ 	.short	0x00ff


	//----- nvinfo : EIATTR_NUM_BARRIERS
	.align		4
        /*0030*/ 	.byte	0x02, 0x4c
        /*0032*/ 	.byte	0x01
	.zero		1


	//----- nvinfo : EIATTR_MERCURY_ISA_VERSION
	.align		4
        /*0034*/ 	.byte	0x03, 0x5f
        /*0036*/ 	.short	0x0101


	//----- nvinfo : EIATTR_COOP_GROUP_MASK_REGIDS
	.align		4
        /*0038*/ 	.byte	0x04, 0x29
        /*003a*/ 	.short	(.L_13 - .L_12)


	//   ....[0]....
.L_12:
        /*003c*/ 	.word	0xffffffff


	//   ....[1]....
        /*0040*/ 	.word	0xffffffff


	//   ....[2]....
        /*0044*/ 	.word	0xffffffff


	//   ....[3]....
        /*0048*/ 	.word	0xffffffff


	//   ....[4]....
        /*004c*/ 	.word	0xffffffff


	//   ....[5]....
        /*0050*/ 	.word	0xffffffff


	//   ....[6]....
        /*0054*/ 	.word	0xffffffff


	//   ....[7]....
        /*0058*/ 	.word	0xffffffff


	//   ....[8]....
        /*005c*/ 	.word	0xffffffff


	//   ....[9]....
        /*0060*/ 	.word	0xffffffff


	//   ....[10]....
        /*0064*/ 	.word	0xffffffff


	//   ....[11]....
        /*0068*/ 	.word	0xffffffff


	//----- nvinfo : EIATTR_COOP_GROUP_INSTR_OFFSETS
	.align		4
.L_13:
        /*006c*/ 	.byte	0x04, 0x28
        /*006e*/ 	.short	(.L_15 - .L_14)


	//   ....[0]....
.L_14:
        /*0070*/ 	.word	0x00000250


	//   ....[1]....
        /*0074*/ 	.word	0x00000270


	//   ....[2]....
        /*0078*/ 	.word	0x000002a0


	//   ....[3]....
        /*007c*/ 	.word	0x000002c0


	//   ....[4]....
        /*0080*/ 	.word	0x000002f0


	//   ....[5]....
        /*0084*/ 	.word	0x00000310


	//   ....[6]....
        /*0088*/ 	.word	0x00000340


	//   ....[7]....
        /*008c*/ 	.word	0x00000360


	//   ....[8]....
        /*0090*/ 	.word	0x00000390


	//   ....[9]....
        /*0094*/ 	.word	0x000003b0


	//   ....[10]....
        /*0098*/ 	.word	0x000003e0


	//   ....[11]....
        /*009c*/ 	.word	0x00000400


	//----- nvinfo : EIATTR_VRC_CTA_INIT_COUNT
	.align		4
.L_15:
        /*00a0*/ 	.byte	0x02, 0x4a
	.zero		1
	.zero		1


	//----- nvinfo : EIATTR_EXIT_INSTR_OFFSETS
	.align		4
        /*00a4*/ 	.byte	0x04, 0x1c
        /*00a6*/ 	.short	(.L_17 - .L_16)


	//   ....[0]....
.L_16:
        /*00a8*/ 	.word	0x00000200


	//   ....[1]....
        /*00ac*/ 	.word	0x00000410


	//   ....[2]....
        /*00b0*/ 	.word	0x00000490


	//----- nvinfo : EIATTR_CBANK_PARAM_SIZE
	.align		4
.L_17:
        /*00b4*/ 	.byte	0x03, 0x19
        /*00b6*/ 	.short	0x0010


	//----- nvinfo : EIATTR_PARAM_CBANK
	.align		4
        /*00b8*/ 	.byte	0x04, 0x0a
        /*00ba*/ 	.short	(.L_19 - .L_18)
	.align		4
.L_18:
        /*00bc*/ 	.word	index@(.nv.constant0._Z9reduce_v3ILi128EEvPfS0_)
        /*00c0*/ 	.short	0x0380
        /*00c2*/ 	.short	0x0010


	//----- nvinfo : EIATTR_SW_WAR
	.align		4
.L_19:
        /*00c4*/ 	.byte	0x04, 0x36
        /*00c6*/ 	.short	(.L_21 - .L_20)
.L_20:
        /*00c8*/ 	.word	0x00000008
.L_21:


//--------------------- .nv.callgraph             --------------------------
	.section	.nv.callgraph,"",@"SHT_CUDA_CALLGRAPH"
	.align	4
	.sectionentsize	8
	.align		4
        /*0000*/ 	.word	0x00000000
	.align		4
        /*0004*/ 	.word	0xffffffff
	.align		4
        /*0008*/ 	.word	0x00000000
	.align		4
        /*000c*/ 	.word	0xfffffffe
	.align		4
        /*0010*/ 	.word	0x00000000
	.align		4
        /*0014*/ 	.word	0xfffffffd
	.align		4
        /*0018*/ 	.word	0x00000000
	.align		4
        /*001c*/ 	.word	0xfffffffc


//--------------------- .text._Z9reduce_v3ILi128EEvPfS0_ --------------------------
	.section	.text._Z9reduce_v3ILi128EEvPfS0_,"ax",@progbits
	.align	128
        .global         _Z9reduce_v3ILi128EEvPfS0_
        .type           _Z9reduce_v3ILi128EEvPfS0_,@function
        .size           _Z9reduce_v3ILi128EEvPfS0_,(.L_x_3 - _Z9reduce_v3ILi128EEvPfS0_)
        .other          _Z9reduce_v3ILi128EEvPfS0_,@"STO_CUDA_ENTRY STV_DEFAULT"
_Z9reduce_v3ILi128EEvPfS0_:
.text._Z9reduce_v3ILi128EEvPfS0_:
[----:B------:R-:W-:Y:S01]  /*0000*/  LDC R1, c[0x0][0x37c] ;  /* 0x0000df00ff017b82 */ /* 0x000fe20000000800 */
[----:B------:R-:W0:Y:S07]  /*0010*/  S2R R7, SR_TID.X ;  /* 0x0000000000077919 */ /* 0x000e2e0000002100 */
[----:B------:R-:W1:Y:S01]  /*0020*/  LDC.64 R2, c[0x0][0x380] ;  /* 0x0000e000ff027b82 */ /* 0x000e620000000a00 */
[----:B------:R-:W2:Y:S01]  /*0030*/  LDCU.64 UR6, c[0x0][0x358] ;  /* 0x00006b00ff0677ac */ /* 0x000ea20008000a00 */
[----:B------:R-:W0:Y:S02]  /*0040*/  S2R R0, SR_CTAID.X ;  /* 0x0000000000007919 */ /* 0x000e240000002500 */
[----:B0-----:R-:W-:-:S05]  /*0050*/  LEA R5, R0, R7, 0x8 ;  /* 0x0000000700057211 */ /* 0x001fca00078e40ff */
[----:B-1----:R-:W-:-:S05]  /*0060*/  IMAD.WIDE R2, R5, 0x4, R2 ;  /* 0x0000000405027825 */ /* 0x002fca00078e0202 */
[----:B--2---:R-:W2:Y:S04]  /*0070*/  LDG.E R4, desc[UR6][R2.64] ;  /* 0x0000000602047981 */ /* 0x004ea8000c1e1900 */
[----:B------:R-:W2:Y:S01]  /*0080*/  LDG.E R5, desc[UR6][R2.64+0x200] ;  /* 0x0002000602057981 */ /* 0x000ea2000c1e1900 */
[----:B------:R-:W0:Y:S01]  /*0090*/  S2UR UR5, SR_CgaCtaId ;  /* 0x00000000000579c3 */ /* 0x000e220000008800 */
[----:B------:R-:W-:Y:S01]  /*00a0*/  UMOV UR4, 0x400 ;  /* 0x0000040000047882 */ /* 0x000fe20000000000 */
[----:B------:R-:W1:Y:S01]  /*00b0*/  LDCU UR8, c[0x0][0x360] ;  /* 0x00006c00ff0877ac */ /* 0x000e620008000800 */
[----:B------:R-:W-:Y:S01]  /*00c0*/  ISETP.GT.U32.AND P0, PT, R7, 0x1f, PT ;  /* 0x0000001f0700780c */ /* 0x000fe20003f04070 */
[----:B-1----:R-:W-:Y:S02]  /*00d0*/  UISETP.GE.U32.AND UP0, UPT, UR8, 0x42, UPT ;  /* 0x000000420800788c */ /* 0x002fe4000bf06070 */
[----:B0-----:R-:W-:Y:S01]  /*00e0*/  ULEA UR4, UR5, UR4, 0x18 ;  /* 0x0000000405047291 */ /* 0x001fe2000f8ec0ff */
[----:B--2---:R-:W-:-:S05]  /*00f0*/  FADD R4, R4, R5 ;  /* 0x0000000504047221 */ /* 0x004fca0000000000 */
[----:B------:R-:W-:-:S05]  /*0100*/  LEA R5, R7, UR4, 0x2 ;  /* 0x0000000407057c11 */ /* 0x000fca000f8e10ff */
[----:B------:R0:W-:Y:S01]  /*0110*/  STS [R5], R4 ;  /* 0x0000000405007388 */ /* 0x0001e20000000800 */
[----:B------:R-:W-:Y:S06]  /*0120*/  BAR.SYNC.DEFER_BLOCKING 0x0 ;  /* 0x0000000000007b1d */ /* 0x000fec0000010000 */
[----:B------:R-:W-:Y:S05]  /*0130*/  BRA.U !UP0, `(.L_x_0) ;  /* 0x0000000108307547 */ /* 0x000fea000b800000 */
[----:B------:R-:W-:-:S07]  /*0140*/  MOV R2, UR8 ;  /* 0x0000000800027c02 */ /* 0x000fce0008000f00 */
.L_x_1:
[----:B------:R-:W-:-:S04]  /*0150*/  SHF.R.U32.HI R6, RZ, 0x1, R2 ;  /* 0x00000001ff067819 */ /* 0x000fc80000011602 */
[----:B------:R-:W-:-:S13]  /*0160*/  ISETP.GE.U32.AND P1, PT, R7, R6, PT ;  /* 0x000000060700720c */ /* 0x000fda0003f26070 */
[----:B------:R-:W-:Y:S01]  /*0170*/  @!P1 LEA R3, R6, R5, 0x2 ;  /* 0x0000000506039211 */ /* 0x000fe200078e10ff */
[----:B0-----:R-:W-:Y:S05]  /*0180*/  @!P1 LDS R4, [R5] ;  /* 0x0000000005049984 */ /* 0x001fea0000000800 */
[----:B------:R-:W0:Y:S02]  /*0190*/  @!P1 LDS R3, [R3] ;  /* 0x0000000003039984 */ /* 0x000e240000000800 */
[----:B0-----:R-:W-:-:S05]  /*01a0*/  @!P1 FADD R4, R3, R4 ;  /* 0x0000000403049221 */ /* 0x001fca0000000000 */
[----:B------:R1:W-:Y:S01]  /*01b0*/  @!P1 STS [R5], R4 ;  /* 0x0000000405009388 */ /* 0x0003e20000000800 */
[----:B------:R-:W-:Y:S01]  /*01c0*/  BAR.SYNC.DEFER_BLOCKING 0x0 ;  /* 0x0000000000007b1d */ /* 0x000fe20000010000 */
[----:B------:R-:W-:Y:S02]  /*01d0*/  ISETP.GT.U32.AND P1, PT, R2, 0x83, PT ;  /* 0x000000830200780c */ /* 0x000fe40003f24070 */
[----:B------:R-:W-:-:S11]  /*01e0*/  MOV R2, R6 ;  /* 0x0000000600027202 */ /* 0x000fd60000000f00 */
[----:B-1----:R-:W-:Y:S05]  /*01f0*/  @P1 BRA `(.L_x_1) ;  /* 0xfffffffc00d41947 */ /* 0x002fea000383ffff */
.L_x_0:
[----:B------:R-:W-:Y:S05]  /*0200*/  @P0 EXIT ;  /* 0x000000000000094d */ /* 0x000fea0003800000 */
[----:B------:R-:W-:Y:S01]  /*0210*/  LDS R2, [R5] ;  /* 0x0000000005027984 */ /* 0x000fe20000000800 */
[----:B------:R-:W-:-:S03]  /*0220*/  ISETP.NE.AND P0, PT, R7, RZ, PT ;  /* 0x000000ff0700720c */ /* 0x000fc60003f05270 */
[----:B------:R-:W1:Y:S02]  /*0230*/  LDS R3, [R5+0x80] ;  /* 0x0000800005037984 */ /* 0x000e640000000800 */
[----:B-1----:R-:W-:Y:S01]  /*0240*/  FADD R2, R2, R3 ;  /* 0x0000000302027221 */ /* 0x002fe20000000000 */
[----:B------:R-:W-:-:S04]  /*0250*/  NOP ;  /* 0x0000000000007918 */ /* 0x000fc80000000000 */
[----:B------:R-:W-:Y:S01]  /*0260*/  STS [R5], R2 ;  /* 0x0000000205007388 */ /* 0x000fe20000000800 */
[----:B------:R-:W-:-:S03]  /*0270*/  NOP ;  /* 0x0000000000007918 */ /* 0x000fc60000000000 */
[----:B------:R-:W0:Y:S02]  /*0280*/  LDS R3, [R5+0x40] ;  /* 0x0000400005037984 */ /* 0x000e240000000800 */
[----:B0-----:R-:W-:Y:S01]  /*0290*/  FADD R4, R2, R3 ;  /* 0x0000000302047221 */ /* 0x001fe20000000000 */
        /* <DEDUP_REMOVED lines=21> */
[----:B------:R0:W-:Y:S01]  /*03f0*/  STS [R5], R6 ;  /* 0x0000000605007388 */ /* 0x0001e20000000800 */
[----:B------:R-:W-:Y:S01]  /*0400*/  NOP ;  /* 0x0000000000007918 */ /* 0x000fe20000000000 */
[----:B------:R-:W-:Y:S05]  /*0410*/  @P0 EXIT ;  /* 0x000000000000094d */ /* 0x000fea0003800000 */
[----:B------:R-:W1:Y:S01]  /*0420*/  S2UR UR5, SR_CgaCtaId ;  /* 0x00000000000579c3 */ /* 0x000e620000008800 */
[----:B------:R-:W-:-:S07]  /*0430*/  UMOV UR4, 0x400 ;  /* 0x0000040000047882 */ /* 0x000fce0000000000 */
[----:B------:R-:W2:Y:S01]  /*0440*/  LDC.64 R2, c[0x0][0x388] ;  /* 0x0000e200ff027b82 */ /* 0x000ea20000000a00 */
[----:B-1----:R-:W-:Y:S01]  /*0450*/  ULEA UR4, UR5, UR4, 0x18 ;  /* 0x0000000405047291 */ /* 0x002fe2000f8ec0ff */
[----:B--2---:R-:W-:-:S08]  /*0460*/  IMAD.WIDE.U32 R2, R0, 0x4, R2 ;  /* 0x0000000400027825 */ /* 0x004fd000078e0002 */
[----:B0-----:R-:W0:Y:S04]  /*0470*/  LDS R5, [UR4] ;  /* 0x00000004ff057984 */ /* 0x001e280008000800 */
[----:B0-----:R-:W-:Y:S01]  /*0480*/  STG.E desc[UR6][R2.64], R5 ;  /* 0x0000000502007986 */ /* 0x001fe2000c101906 */
[----:B------:R-:W-:Y:S05]  /*0490*/  EXIT ;  /* 0x000000000000794d */ /* 0x000fea0003800000 */
.L_x_2:
[----:B------:R-:W-:-:S00]  /*04a0*/  BRA `(.L_x_2) ;  /* 0xfffffffc00fc7947 */ /* 0x000fc0000383ffff */
[----:B------:R-:W-:-:S00]  /*04b0*/  NOP ;  /* 0x0000000000007918 */ /* 0x000fc00000000000 */
        /* <DEDUP_REMOVED lines=12> */
.L_x_3:


//--------------------- .nv.shared._Z9reduce_v3ILi128EEvPfS0_ --------------------------
	.section	.nv.shared._Z9reduce_v3ILi128EEvPfS0_,"aw",@nobits
	.sectionflags	@""
	.align	4
.nv.shared._Z9reduce_v3ILi128EEvPfS0_:
	.zero		1536


//--------------------- .nv.shared.reserved.0     --------------------------
	.section	.nv.shared.reserved.0,"aw",@nobits
	.weak		__nv_reservedSMEM_offset_0_alias
	.size		__nv_reservedSMEM_offset_0_alias, 0, 64
	.other		__nv_reservedSMEM_offset_0_alias,@"STO_CUDA_RESERVED_SHARED STV_DEFAULT"
__nv_reservedSMEM_offset_0_alias:
	.zero		0
	.zero		64


//--------------------- .nv.constant0._Z9reduce_v3ILi128EEvPfS0_ --------------------------
	.section	.nv.constant0._Z9reduce_v3ILi128EEvPfS0_,"a",@progbits
	.sectionflags	@""
	.align	4
.nv.constant0._Z9reduce_v3ILi128EEvPfS0_:
	.zero		912


//--------------------- SYMBOLS --------------------------

	.type		.nv.reservedSmem.offset0,@object
	.size		.nv.reservedSmem.offset0,0x4
	.type		.nv.reservedSmem.cap,@object
	.size		.nv.reservedSmem.cap,0x4
